//
// Generated by NVIDIA NVVM Compiler
//
// Compiler Build ID: CL-36424714
// Cuda compilation tools, release 13.0, V13.0.88
// Based on NVVM 20.0.0
//

.version 9.0
.target sm_100
.address_size 64

	// .globl	_Z6kernelyP6uchar4ii

.visible .entry _Z6kernelyP6uchar4ii(
	.param .u64 _Z6kernelyP6uchar4ii_param_0,
	.param .u64 .ptr .align 1 _Z6kernelyP6uchar4ii_param_1,
	.param .u32 _Z6kernelyP6uchar4ii_param_2,
	.param .u32 _Z6kernelyP6uchar4ii_param_3
)
{
	.reg .pred 	%p<5>;
	.reg .b16 	%rs<7>;
	.reg .b32 	%r<33>;
	.reg .b32 	%f<3>;
	.reg .b64 	%rd<6>;
	.reg .b64 	%fd<9>;

	ld.param.u64 	%rd2, [_Z6kernelyP6uchar4ii_param_0];
	ld.param.u64 	%rd3, [_Z6kernelyP6uchar4ii_param_1];
	ld.param.u32 	%r12, [_Z6kernelyP6uchar4ii_param_2];
	ld.param.u32 	%r13, [_Z6kernelyP6uchar4ii_param_3];
	mov.u32 	%r1, %ntid.x;
	mov.u32 	%r14, %ctaid.x;
	mov.u32 	%r15, %tid.x;
	mad.lo.s32 	%r2, %r1, %r14, %r15;
	mov.u32 	%r3, %ntid.y;
	mov.u32 	%r16, %ctaid.y;
	mov.u32 	%r17, %tid.y;
	mad.lo.s32 	%r31, %r3, %r16, %r17;
	setp.ge.s32 	%p1, %r31, %r13;
	@%p1 bra 	$L__BB0_6;
	cvt.rn.f64.s32 	%fd1, %r12;
	cvt.rn.f64.u32 	%fd2, %r13;
	mov.u32 	%r18, %nctaid.y;
	mul.lo.s32 	%r5, %r3, %r18;
	mov.u32 	%r19, %nctaid.x;
	mul.lo.s32 	%r6, %r1, %r19;
	cvta.to.global.u64 	%rd1, %rd3;
$L__BB0_2:
	setp.ge.s32 	%p2, %r2, %r12;
	@%p2 bra 	$L__BB0_5;
	cvt.rn.f64.u32 	%fd3, %r31;
	mul.f64 	%fd4, %fd3, 0d4010000000000000;
	div.rn.f64 	%fd5, %fd4, %fd2;
	cvt.rn.f32.f64 	%f1, %fd5;
	mul.lo.s32 	%r8, %r31, %r12;
	mov.u32 	%r32, %r2;
$L__BB0_4:
	cvt.rn.f64.s32 	%fd6, %r32;
	mul.f64 	%fd7, %fd6, 0d4008000000000000;
	div.rn.f64 	%fd8, %fd7, %fd1;
	cvt.rn.f32.f64 	%f2, %fd8;
	tex.2d.v4.u32.f32 	{%r20, %r21, %r22, %r23}, [%rd2, {%f2, %f1}];
	cvt.u16.u32 	%rs1, %r20;
	cvt.u16.u32 	%rs2, %r21;
	cvt.u16.u32 	%rs3, %r22;
	not.b16 	%rs4, %rs1;
	not.b16 	%rs5, %rs2;
	not.b16 	%rs6, %rs3;
	add.s32 	%r24, %r32, %r8;
	mul.wide.s32 	%rd4, %r24, 4;
	add.s64 	%rd5, %rd1, %rd4;
	cvt.u32.u16 	%r25, %rs6;
	prmt.b32 	%r26, %r25, %r23, 0x3340U;
	cvt.u32.u16 	%r27, %rs5;
	cvt.u32.u16 	%r28, %rs4;
	prmt.b32 	%r29, %r28, %r27, 0x3340U;
	prmt.b32 	%r30, %r29, %r26, 0x5410U;
	st.global.u32 	[%rd5], %r30;
	add.s32 	%r32, %r32, %r6;
	setp.lt.s32 	%p3, %r32, %r12;
	@%p3 bra 	$L__BB0_4;
$L__BB0_5:
	add.s32 	%r31, %r31, %r5;
	setp.lt.s32 	%p4, %r31, %r13;
	@%p4 bra 	$L__BB0_2;
$L__BB0_6:
	ret;

}


// ===== COMPILED SASS (sm_100) =====

	.target	sm_100

	.elftype	@"ET_EXEC"


//--------------------- .note.nv.tkinfo           --------------------------
	.section	.note.nv.tkinfo,"",@"SHT_NOTE"
	.sectionflags	@"SHF_NOTE_NV_TKINFO"
	.tkinfo
        /*0018*/ 	.word	0x00000002
        /*0030*/ 	.string	""
        /*0030*/ 	.string	"ptxas"
        /*0030*/ 	.string	"Cuda compilation tools, release 13.0, V13.0.88"
        /*0030*/ 	.string	"Build cuda_13.0.r13.0/compiler.36424714_0"
        /*0030*/ 	.string	"-arch sm_100 -m 64 "



//--------------------- .note.nv.cuinfo           --------------------------
	.section	.note.nv.cuinfo,"",@"SHT_NOTE"
	.sectionflags	@"SHF_NOTE_NV_CUINFO"
        /*0018*/ 	.short	0x0002
        /*001a*/ 	.short	0x0064
        /*001c*/ 	.short	0x0082
	.zero		2


//--------------------- .nv.info                  --------------------------
	.section	.nv.info,"",@"SHT_CUDA_INFO"
	.align	4


	//----- nvinfo : EIATTR_REGCOUNT
	.align		4
        /*0000*/ 	.byte	0x04, 0x2f
        /*0002*/ 	.short	(.L_1 - .L_0)
	.align		4
.L_0:
        /*0004*/ 	.word	index@(_Z6kernelyP6uchar4ii)
        /*0008*/ 	.word	0x00000020


	//----- nvinfo : EIATTR_FRAME_SIZE
	.align		4
.L_1:
        /*000c*/ 	.byte	0x04, 0x11
        /*000e*/ 	.short	(.L_3 - .L_2)
	.align		4
.L_2:
        /*0010*/ 	.word	index@($__internal_0_$__cuda_sm20_div_rn_f64_full)
        /*0014*/ 	.word	0x00000000


	//----- nvinfo : EIATTR_FRAME_SIZE
	.align		4
.L_3:
        /*0018*/ 	.byte	0x04, 0x11
        /*001a*/ 	.short	(.L_5 - .L_4)
	.align		4
.L_4:
        /*001c*/ 	.word	index@(_Z6kernelyP6uchar4ii)
        /*0020*/ 	.word	0x00000000


	//----- nvinfo : EIATTR_MIN_STACK_SIZE
	.align		4
.L_5:
        /*0024*/ 	.byte	0x04, 0x12
        /*0026*/ 	.short	(.L_7 - .L_6)
	.align		4
.L_6:
        /*0028*/ 	.word	index@(_Z6kernelyP6uchar4ii)
        /*002c*/ 	.word	0x00000000
.L_7:


//--------------------- .nv.compat                --------------------------
	.section	.nv.compat,"",@"SHT_CUDA_COMPAT_INFO"
	.align	4
        /*0000*/ 	.byte	0x02, 0x09, 0x00, 0x00, 0x02, 0x02, 0x02, 0x00, 0x02, 0x05, 0x05, 0x00, 0x03, 0x07, 0x01, 0x01
        /*0010*/ 	.byte	0x02, 0x03, 0x00, 0x00, 0x02, 0x06, 0x01, 0x00, 0x04, 0x0b, 0x08, 0x00, 0x01, 0x00, 0x00, 0x00
        /*0020*/ 	.byte	0x00, 0x00, 0x00, 0x00


//--------------------- .nv.info._Z6kernelyP6uchar4ii --------------------------
	.section	.nv.info._Z6kernelyP6uchar4ii,"",@"SHT_CUDA_INFO"
	.sectionflags	@""
	.align	4


	//----- nvinfo : EIATTR_CUDA_API_VERSION
	.align		4
        /*0000*/ 	.byte	0x04, 0x37
        /*0002*/ 	.short	(.L_9 - .L_8)
.L_8:
        /*0004*/ 	.word	0x00000082


	//----- nvinfo : EIATTR_KPARAM_INFO
	.align		4
.L_9:
        /*0008*/ 	.byte	0x04, 0x17
        /*000a*/ 	.short	(.L_11 - .L_10)
.L_10:
        /*000c*/ 	.word	0x00000000
        /*0010*/ 	.short	0x0003
        /*0012*/ 	.short	0x0014
        /*0014*/ 	.byte	0x00, 0xf0, 0x11, 0x00


	//----- nvinfo : EIATTR_KPARAM_INFO
	.align		4
.L_11:
        /*0018*/ 	.byte	0x04, 0x17
        /*001a*/ 	.short	(.L_13 - .L_12)
.L_12:
        /*001c*/ 	.word	0x00000000
        /*0020*/ 	.short	0x0002
        /*0022*/ 	.short	0x0010
        /*0024*/ 	.byte	0x00, 0xf0, 0x11, 0x00


	//----- nvinfo : EIATTR_KPARAM_INFO
	.align		4
.L_13:
        /*0028*/ 	.byte	0x04, 0x17
        /*002a*/ 	.short	(.L_15 - .L_14)
.L_14:
        /*002c*/ 	.word	0x00000000
        /*0030*/ 	.short	0x0001
        /*0032*/ 	.short	0x0008
        /*0034*/ 	.byte	0x00, 0xf5, 0x21, 0x00


	//----- nvinfo : EIATTR_KPARAM_INFO
	.align		4
.L_15:
        /*0038*/ 	.byte	0x04, 0x17
        /*003a*/ 	.short	(.L_17 - .L_16)
.L_16:
        /*003c*/ 	.word	0x00000000
        /*0040*/ 	.short	0x0000
        /*0042*/ 	.short	0x0000
        /*0044*/ 	.byte	0x00, 0xf0, 0x21, 0x00


	//----- nvinfo : EIATTR_SPARSE_MMA_MASK
	.align		4
.L_17:
        /*0048*/ 	.byte	0x03, 0x50
        /*004a*/ 	.short	0x0000


	//----- nvinfo : EIATTR_MAXREG_COUNT
	.align		4
        /*004c*/ 	.byte	0x03, 0x1b
        /*004e*/ 	.short	0x00ff


	//----- nvinfo : EIATTR_MERCURY_ISA_VERSION
	.align		4
        /*0050*/ 	.byte	0x03, 0x5f
        /*0052*/ 	.short	0x0101


	//----- nvinfo : EIATTR_VRC_CTA_INIT_COUNT
	.align		4
        /*0054*/ 	.byte	0x02, 0x4a
	.zero		1
	.zero		1


	//----- nvinfo : EIATTR_EXIT_INSTR_OFFSETS
	.align		4
        /*0058*/ 	.byte	0x04, 0x1c
        /*005a*/ 	.short	(.L_19 - .L_18)


	//   ....[0]....
.L_18:
        /*005c*/ 	.word	0x000000b0


	//   ....[1]....
        /*0060*/ 	.word	0x00000650


	//----- nvinfo : EIATTR_CRS_STACK_SIZE
	.align		4
.L_19:
        /*0064*/ 	.byte	0x04, 0x1e
        /*0066*/ 	.short	(.L_21 - .L_20)
.L_20:
        /*0068*/ 	.word	0x00000000


	//----- nvinfo : EIATTR_CBANK_PARAM_SIZE
	.align		4
.L_21:
        /*006c*/ 	.byte	0x03, 0x19
        /*006e*/ 	.short	0x0018


	//----- nvinfo : EIATTR_PARAM_CBANK
	.align		4
        /*0070*/ 	.byte	0x04, 0x0a
        /*0072*/ 	.short	(.L_23 - .L_22)
	.align		4
.L_22:
        /*0074*/ 	.word	index@(.nv.constant0._Z6kernelyP6uchar4ii)
        /*0078*/ 	.short	0x0380
        /*007a*/ 	.short	0x0018


	//----- nvinfo : EIATTR_SW_WAR
	.align		4
.L_23:
        /*007c*/ 	.byte	0x04, 0x36
        /*007e*/ 	.short	(.L_25 - .L_24)
.L_24:
        /*0080*/ 	.word	0x00000008
.L_25:


//--------------------- .nv.callgraph             --------------------------
	.section	.nv.callgraph,"",@"SHT_CUDA_CALLGRAPH"
	.align	4
	.sectionentsize	8
	.align		4
        /*0000*/ 	.word	0x00000000
	.align		4
        /*0004*/ 	.word	0xffffffff
	.align		4
        /*0008*/ 	.word	0x00000000
	.align		4
        /*000c*/ 	.word	0xfffffffe
	.align		4
        /*0010*/ 	.word	0x00000000
	.align		4
        /*0014*/ 	.word	0xfffffffd
	.align		4
        /*0018*/ 	.word	0x00000000
	.align		4
        /*001c*/ 	.word	0xfffffffc


//--------------------- .text._Z6kernelyP6uchar4ii --------------------------
	.section	.text._Z6kernelyP6uchar4ii,"ax",@progbits
	.align	128
        .global         _Z6kernelyP6uchar4ii
        .type           _Z6kernelyP6uchar4ii,@function
        .size           _Z6kernelyP6uchar4ii,(.L_x_14 - _Z6kernelyP6uchar4ii)
        .other          _Z6kernelyP6uchar4ii,@"STO_CUDA_ENTRY STV_DEFAULT"
_Z6kernelyP6uchar4ii:
.text._Z6kernelyP6uchar4ii:
[----:B------:R-:W-:Y:S01]  /*0000*/  LDC R1, c[0x0][0x37c] ;  /* 0x0000df00ff017b82 */ /* 0x000fe20000000800 */
[----:B------:R-:W0:Y:S01]  /*0010*/  S2R R2, SR_CTAID.Y ;  /* 0x0000000000027919 */ /* 0x000e220000002600 */
[----:B------:R-:W1:Y:S01]  /*0020*/  LDCU UR7, c[0x0][0x360] ;  /* 0x00006c00ff0777ac */ /* 0x000e620008000800 */
[----:B------:R-:W0:Y:S01]  /*0030*/  S2R R5, SR_TID.Y ;  /* 0x0000000000057919 */ /* 0x000e220000002200 */
[----:B------:R-:W0:Y:S01]  /*0040*/  LDCU UR6, c[0x0][0x364] ;  /* 0x00006c80ff0677ac */ /* 0x000e220008000800 */
[----:B------:R-:W1:Y:S01]  /*0050*/  S2R R0, SR_CTAID.X ;  /* 0x0000000000007919 */ /* 0x000e620000002500 */
[----:B------:R-:W2:Y:S01]  /*0060*/  LDCU UR8, c[0x0][0x394] ;  /* 0x00007280ff0877ac */ /* 0x000ea20008000800 */
[----:B------:R-:W1:Y:S01]  /*0070*/  S2R R3, SR_TID.X ;  /* 0x0000000000037919 */ /* 0x000e620000002100 */
[----:B0-----:R-:W-:-:S05]  /*0080*/  IMAD R2, R2, UR6, R5 ;  /* 0x0000000602027c24 */ /* 0x001fca000f8e0205 */
[----:B--2---:R-:W-:Y:S01]  /*0090*/  ISETP.GE.AND P0, PT, R2, UR8, PT ;  /* 0x0000000802007c0c */ /* 0x004fe2000bf06270 */
[----:B-1----:R-:W-:-:S12]  /*00a0*/  IMAD R0, R0, UR7, R3 ;  /* 0x0000000700007c24 */ /* 0x002fd8000f8e0203 */
[----:B------:R-:W-:Y:S05]  /*00b0*/  @P0 EXIT ;  /* 0x000000000000094d */ /* 0x000fea0003800000 */
[----:B------:R-:W0:Y:S01]  /*00c0*/  LDCU UR10, c[0x0][0x390] ;  /* 0x00007200ff0a77ac */ /* 0x000e220008000800 */
[----:B------:R-:W1:Y:S01]  /*00d0*/  I2F.F64.U32 R4, UR8 ;  /* 0x0000000800047d12 */ /* 0x000e620008201800 */
[----:B------:R-:W2:Y:S01]  /*00e0*/  LDCU UR4, c[0x0][0x374] ;  /* 0x00006e80ff0477ac */ /* 0x000ea20008000800 */
[----:B------:R-:W3:Y:S01]  /*00f0*/  LDCU UR5, c[0x0][0x370] ;  /* 0x00006e00ff0577ac */ /* 0x000ee20008000800 */
[----:B------:R-:W4:Y:S01]  /*0100*/  LDCU.64 UR8, c[0x0][0x358] ;  /* 0x00006b00ff0877ac */ /* 0x000f220008000a00 */
[----:B------:R-:W1:Y:S04]  /*0110*/  LDCU UR11, c[0x0][0x390] ;  /* 0x00007200ff0b77ac */ /* 0x000e680008000800 */
[----:B0-----:R-:W0:Y:S01]  /*0120*/  I2F.F64 R6, UR10 ;  /* 0x0000000a00067d12 */ /* 0x001e220008201c00 */
[----:B--2---:R-:W-:-:S02]  /*0130*/  UIMAD UR6, UR6, UR4, URZ ;  /* 0x00000004060672a4 */ /* 0x004fc4000f8e02ff */
[----:B---34-:R-:W-:-:S12]  /*0140*/  UIMAD UR7, UR7, UR5, URZ ;  /* 0x00000005070772a4 */ /* 0x018fd8000f8e02ff */
.L_x_7:
[----:B------:R-:W2:Y:S01]  /*0150*/  LDCU UR4, c[0x0][0x390] ;  /* 0x00007200ff0477ac */ /* 0x000ea20008000800 */
[----:B------:R-:W-:Y:S01]  /*0160*/  BSSY.RECONVERGENT B0, `(.L_x_0) ;  /* 0x000004a000007945 */ /* 0x000fe20003800200 */
[----:B--2---:R-:W-:-:S13]  /*0170*/  ISETP.GE.AND P0, PT, R0, UR4, PT ;  /* 0x0000000400007c0c */ /* 0x004fda000bf06270 */
[----:B----4-:R-:W-:Y:S05]  /*0180*/  @P0 BRA `(.L_x_1) ;  /* 0x00000004001c0947 */ /* 0x010fea0003800000 */
[----:B-1----:R-:W1:Y:S01]  /*0190*/  MUFU.RCP64H R11, R5 ;  /* 0x00000005000b7308 */ /* 0x002e620000001800 */
[----:B------:R-:W-:Y:S01]  /*01a0*/  IMAD.MOV.U32 R10, RZ, RZ, 0x1 ;  /* 0x00000001ff0a7424 */ /* 0x000fe200078e00ff */
[----:B------:R-:W-:Y:S05]  /*01b0*/  BSSY.RECONVERGENT B1, `(.L_x_2) ;  /* 0x0000015000017945 */ /* 0x000fea0003800200 */
[----:B-1----:R-:W-:-:S08]  /*01c0*/  DFMA R8, -R4, R10, 1 ;  /* 0x3ff000000408742b */ /* 0x002fd0000000010a */
[----:B------:R-:W-:Y:S02]  /*01d0*/  DFMA R12, R8, R8, R8 ;  /* 0x00000008080c722b */ /* 0x000fe40000000008 */
[----:B------:R-:W1:Y:S06]  /*01e0*/  I2F.F64.U32 R8, R2 ;  /* 0x0000000200087312 */ /* 0x000e6c0000201800 */
[----:B------:R-:W-:-:S08]  /*01f0*/  DFMA R12, R10, R12, R10 ;  /* 0x0000000c0a0c722b */ /* 0x000fd0000000000a */
[----:B------:R-:W-:Y:S02]  /*0200*/  DFMA R10, -R4, R12, 1 ;  /* 0x3ff00000040a742b */ /* 0x000fe4000000010c */
[----:B-1----:R-:W-:-:S06]  /*0210*/  DMUL R14, R8, 4 ;  /* 0x40100000080e7828 */ /* 0x002fcc0000000000 */
[----:B------:R-:W-:-:S04]  /*0220*/  DFMA R10, R12, R10, R12 ;  /* 0x0000000a0c0a722b */ /* 0x000fc8000000000c */
[----:B------:R-:W-:-:S04]  /*0230*/  FSETP.GEU.AND P1, PT, |R15|, 6.5827683646048100446e-37, PT ;  /* 0x036000000f00780b */ /* 0x000fc80003f2e200 */
[----:B------:R-:W-:-:S08]  /*0240*/  DMUL R8, R14, R10 ;  /* 0x0000000a0e087228 */ /* 0x000fd00000000000 */
[----:B------:R-:W-:-:S08]  /*0250*/  DFMA R12, -R4, R8, R14 ;  /* 0x00000008040c722b */ /* 0x000fd0000000010e */
[----:B------:R-:W-:-:S10]  /*0260*/  DFMA R10, R10, R12, R8 ;  /* 0x0000000c0a0a722b */ /* 0x000fd40000000008 */
[----:B------:R-:W-:-:S05]  /*0270*/  FFMA R3, RZ, R5, R11 ;  /* 0x00000005ff037223 */ /* 0x000fca000000000b */
[----:B------:R-:W-:-:S13]  /*0280*/  FSETP.GT.AND P0, PT, |R3|, 1.469367938527859385e-39, PT ;  /* 0x001000000300780b */ /* 0x000fda0003f04200 */
[----:B------:R-:W-:Y:S05]  /*0290*/  @P0 BRA P1, `(.L_x_3) ;  /* 0x0000000000180947 */ /* 0x000fea0000800000 */
[----:B------:R-:W-:Y:S01]  /*02a0*/  IMAD.MOV.U32 R16, RZ, RZ, R4 ;  /* 0x000000ffff107224 */ /* 0x000fe200078e0004 */
[----:B------:R-:W-:Y:S01]  /*02b0*/  MOV R10, 0x2e0 ;  /* 0x000002e0000a7802 */ /* 0x000fe20000000f00 */
[----:B------:R-:W-:-:S07]  /*02c0*/  IMAD.MOV.U32 R17, RZ, RZ, R5 ;  /* 0x000000ffff117224 */ /* 0x000fce00078e0005 */
[----:B0-----:R-:W-:Y:S05]  /*02d0*/  CALL.REL.NOINC `($__internal_0_$__cuda_sm20_div_rn_f64_full) ;  /* 0x0000000000e07944 */ /* 0x001fea0003c00000 */
[----:B------:R-:W-:Y:S02]  /*02e0*/  IMAD.MOV.U32 R10, RZ, RZ, R20 ;  /* 0x000000ffff0a7224 */ /* 0x000fe400078e0014 */
[----:B------:R-:W-:-:S07]  /*02f0*/  IMAD.MOV.U32 R11, RZ, RZ, R21 ;  /* 0x000000ffff0b7224 */ /* 0x000fce00078e0015 */
.L_x_3:
[----:B------:R-:W-:Y:S05]  /*0300*/  BSYNC.RECONVERGENT B1 ;  /* 0x0000000000017941 */ /* 0x000fea0003800200 */
.L_x_2:
[----:B------:R-:W1:Y:S01]  /*0310*/  LDC.64 R8, c[0x0][0x388] ;  /* 0x0000e200ff087b82 */ /* 0x000e620000000a00 */
[----:B------:R2:W3:Y:S01]  /*0320*/  F2F.F32.F64 R11, R10 ;  /* 0x0000000a000b7310 */ /* 0x0004e20000301000 */
[----:B------:R-:W-:-:S07]  /*0330*/  IMAD.MOV.U32 R3, RZ, RZ, R0 ;  /* 0x000000ffff037224 */ /* 0x000fce00078e0000 */
.L_x_6:
[----:B0---4-:R-:W0:Y:S01]  /*0340*/  MUFU.RCP64H R13, R7 ;  /* 0x00000007000d7308 */ /* 0x011e220000001800 */
[----:B------:R-:W-:Y:S01]  /*0350*/  IMAD.MOV.U32 R12, RZ, RZ, 0x1 ;  /* 0x00000001ff0c7424 */ /* 0x000fe200078e00ff */
[----:B------:R-:W-:Y:S05]  /*0360*/  BSSY.RECONVERGENT B1, `(.L_x_4) ;  /* 0x0000015000017945 */ /* 0x000fea0003800200 */
[----:B0-----:R-:W-:-:S08]  /*0370*/  DFMA R14, -R6, R12, 1 ;  /* 0x3ff00000060e742b */ /* 0x001fd0000000010c */
[----:B------:R-:W-:Y:S02]  /*0380*/  DFMA R16, R14, R14, R14 ;  /* 0x0000000e0e10722b */ /* 0x000fe4000000000e */
[----:B------:R-:W0:Y:S06]  /*0390*/  I2F.F64 R14, R3 ;  /* 0x00000003000e7312 */ /* 0x000e2c0000201c00 */
[----:B------:R-:W-:-:S08]  /*03a0*/  DFMA R16, R12, R16, R12 ;  /* 0x000000100c10722b */ /* 0x000fd0000000000c */
[----:B------:R-:W-:Y:S02]  /*03b0*/  DFMA R12, -R6, R16, 1 ;  /* 0x3ff00000060c742b */ /* 0x000fe40000000110 */
[----:B0-----:R-:W-:-:S06]  /*03c0*/  DMUL R14, R14, 3 ;  /* 0x400800000e0e7828 */ /* 0x001fcc0000000000 */
[----:B------:R-:W-:-:S04]  /*03d0*/  DFMA R12, R16, R12, R16 ;  /* 0x0000000c100c722b */ /* 0x000fc80000000010 */
[----:B------:R-:W-:-:S04]  /*03e0*/  FSETP.GEU.AND P1, PT, |R15|, 6.5827683646048100446e-37, PT ;  /* 0x036000000f00780b */ /* 0x000fc80003f2e200 */
[----:B------:R-:W-:-:S08]  /*03f0*/  DMUL R16, R14, R12 ;  /* 0x0000000c0e107228 */ /* 0x000fd00000000000 */
[----:B------:R-:W-:-:S08]  /*0400*/  DFMA R18, -R6, R16, R14 ;  /* 0x000000100612722b */ /* 0x000fd0000000010e */
[----:B------:R-:W-:-:S10]  /*0410*/  DFMA R12, R12, R18, R16 ;  /* 0x000000120c0c722b */ /* 0x000fd40000000010 */
[----:B--2---:R-:W-:-:S05]  /*0420*/  FFMA R10, RZ, R7, R13 ;  /* 0x00000007ff0a7223 */ /* 0x004fca000000000d */
[----:B------:R-:W-:-:S13]  /*0430*/  FSETP.GT.AND P0, PT, |R10|, 1.469367938527859385e-39, PT ;  /* 0x001000000a00780b */ /* 0x000fda0003f04200 */
[----:B------:R-:W-:Y:S05]  /*0440*/  @P0 BRA P1, `(.L_x_5) ;  /* 0x0000000000180947 */ /* 0x000fea0000800000 */
[----:B------:R-:W-:Y:S01]  /*0450*/  IMAD.MOV.U32 R16, RZ, RZ, R6 ;  /* 0x000000ffff107224 */ /* 0x000fe200078e0006 */
[----:B------:R-:W-:Y:S01]  /*0460*/  MOV R10, 0x490 ;  /* 0x00000490000a7802 */ /* 0x000fe20000000f00 */
[----:B------:R-:W-:-:S07]  /*0470*/  IMAD.MOV.U32 R17, RZ, RZ, R7 ;  /* 0x000000ffff117224 */ /* 0x000fce00078e0007 */
[----:B-1-3--:R-:W-:Y:S05]  /*0480*/  CALL.REL.NOINC `($__internal_0_$__cuda_sm20_div_rn_f64_full) ;  /* 0x0000000000747944 */ /* 0x00afea0003c00000 */
[----:B------:R-:W-:Y:S02]  /*0490*/  IMAD.MOV.U32 R12, RZ, RZ, R20 ;  /* 0x000000ffff0c7224 */ /* 0x000fe400078e0014 */
[----:B------:R-:W-:-:S07]  /*04a0*/  IMAD.MOV.U32 R13, RZ, RZ, R21 ;  /* 0x000000ffff0d7224 */ /* 0x000fce00078e0015 */
.L_x_5:
[----:B------:R-:W-:Y:S05]  /*04b0*/  BSYNC.RECONVERGENT B1 ;  /* 0x0000000000017941 */ /* 0x000fea0003800200 */
.L_x_4:
[----:B------:R-:W3:Y:S01]  /*04c0*/  LDCU UR4, c[0x0][0x380] ;  /* 0x00007000ff0477ac */ /* 0x000ee20008000800 */
[----:B------:R-:W3:Y:S01]  /*04d0*/  F2F.F32.F64 R10, R12 ;  /* 0x0000000c000a7310 */ /* 0x000ee20000301000 */
[----:B------:R-:W-:Y:S01]  /*04e0*/  IMAD.MOV.U32 R15, RZ, RZ, -0x3e000000 ;  /* 0xc2000000ff0f7424 */ /* 0x000fe200078e00ff */
[----:B------:R-:W-:-:S05]  /*04f0*/  UMOV UR5, URZ ;  /* 0x000000ff00057c82 */ /* 0x000fca0008000000 */
[----:B---3--:R-:W5:Y:S01]  /*0500*/  TEX.LL R14, R16, R10, R15, UR4, 2D ;  /* 0x28ff040f0a107f60 */ /* 0x008f6200089e0f0e */
[----:B------:R-:W-:Y:S02]  /*0510*/  IMAD R13, R2, UR11, R3 ;  /* 0x0000000b020d7c24 */ /* 0x000fe4000f8e0203 */
[----:B------:R-:W-:Y:S02]  /*0520*/  VIADD R3, R3, UR7 ;  /* 0x0000000703037c36 */ /* 0x000fe40008000000 */
[----:B-1----:R-:W-:-:S03]  /*0530*/  IMAD.WIDE R12, R13, 0x4, R8 ;  /* 0x000000040d0c7825 */ /* 0x002fc600078e0208 */
[----:B------:R-:W-:Y:S02]  /*0540*/  ISETP.GE.AND P0, PT, R3, UR11, PT ;  /* 0x0000000b03007c0c */ /* 0x000fe4000bf06270 */
[----:B-----5:R-:W-:Y:S02]  /*0550*/  LOP3.LUT R14, RZ, R14, RZ, 0x33, !PT ;  /* 0x0000000eff0e7212 */ /* 0x020fe400078e33ff */
[----:B------:R-:W-:Y:S02]  /*0560*/  LOP3.LUT R17, RZ, R17, RZ, 0x33, !PT ;  /* 0x00000011ff117212 */ /* 0x000fe400078e33ff */
[----:B------:R-:W-:Y:S02]  /*0570*/  LOP3.LUT R16, RZ, R16, RZ, 0x33, !PT ;  /* 0x00000010ff107212 */ /* 0x000fe400078e33ff */
[----:B------:R-:W-:Y:S02]  /*0580*/  LOP3.LUT R14, R14, 0xffff, RZ, 0xc0, !PT ;  /* 0x0000ffff0e0e7812 */ /* 0x000fe400078ec0ff */
[----:B------:R-:W-:-:S02]  /*0590*/  LOP3.LUT R17, R17, 0xffff, RZ, 0xc0, !PT ;  /* 0x0000ffff11117812 */ /* 0x000fc400078ec0ff */
[----:B------:R-:W-:Y:S02]  /*05a0*/  LOP3.LUT R16, R16, 0xffff, RZ, 0xc0, !PT ;  /* 0x0000ffff10107812 */ /* 0x000fe400078ec0ff */
[----:B------:R-:W-:Y:S02]  /*05b0*/  PRMT R14, R14, 0x3340, R15 ;  /* 0x000033400e0e7816 */ /* 0x000fe4000000000f */
[----:B------:R-:W-:-:S04]  /*05c0*/  PRMT R17, R16, 0x3340, R17 ;  /* 0x0000334010117816 */ /* 0x000fc80000000011 */
[----:B------:R-:W-:-:S05]  /*05d0*/  PRMT R17, R17, 0x5410, R14 ;  /* 0x0000541011117816 */ /* 0x000fca000000000e */
[----:B------:R4:W-:Y:S01]  /*05e0*/  STG.E desc[UR8][R12.64], R17 ;  /* 0x000000110c007986 */ /* 0x0009e2000c101908 */
[----:B------:R-:W-:Y:S05]  /*05f0*/  @!P0 BRA `(.L_x_6) ;  /* 0xfffffffc00508947 */ /* 0x000fea000383ffff */
.L_x_1:
[----:B-1----:R-:W-:Y:S05]  /*0600*/  BSYNC.RECONVERGENT B0 ;  /* 0x0000000000007941 */ /* 0x002fea0003800200 */
.L_x_0:
[----:B------:R-:W1:Y:S01]  /*0610*/  LDCU UR4, c[0x0][0x394] ;  /* 0x00007280ff0477ac */ /* 0x000e620008000800 */
[----:B------:R-:W-:-:S05]  /*0620*/  VIADD R2, R2, UR6 ;  /* 0x0000000602027c36 */ /* 0x000fca0008000000 */
[----:B-1----:R-:W-:-:S13]  /*0630*/  ISETP.GE.AND P0, PT, R2, UR4, PT ;  /* 0x0000000402007c0c */ /* 0x002fda000bf06270 */
[----:B------:R-:W-:Y:S05]  /*0640*/  @!P0 BRA `(.L_x_7) ;  /* 0xfffffff800c08947 */ /* 0x000fea000383ffff */
[----:B------:R-:W-:Y:S05]  /*0650*/  EXIT ;  /* 0x000000000000794d */ /* 0x000fea0003800000 */
        .weak           $__internal_0_$__cuda_sm20_div_rn_f64_full
        .type           $__internal_0_$__cuda_sm20_div_rn_f64_full,@function
        .size           $__internal_0_$__cuda_sm20_div_rn_f64_full,(.L_x_14 - $__internal_0_$__cuda_sm20_div_rn_f64_full)
$__internal_0_$__cuda_sm20_div_rn_f64_full:
[----:B------:R-:W-:Y:S01]  /*0660*/  IMAD.MOV.U32 R13, RZ, RZ, R15 ;  /* 0x000000ffff0d7224 */ /* 0x000fe200078e000f */
[C---:B------:R-:W-:Y:S01]  /*0670*/  FSETP.GEU.AND P0, PT, |R17|.reuse, 1.469367938527859385e-39, PT ;  /* 0x001000001100780b */ /* 0x040fe20003f0e200 */
[----:B------:R-:W-:Y:S01]  /*0680*/  IMAD.MOV.U32 R12, RZ, RZ, R14 ;  /* 0x000000ffff0c7224 */ /* 0x000fe200078e000e */
[----:B------:R-:W-:Y:S01]  /*0690*/  LOP3.LUT R14, R17, 0x800fffff, RZ, 0xc0, !PT ;  /* 0x800fffff110e7812 */ /* 0x000fe200078ec0ff */
[----:B------:R-:W-:Y:S01]  /*06a0*/  IMAD.MOV.U32 R27, RZ, RZ, 0x1ca00000 ;  /* 0x1ca00000ff1b7424 */ /* 0x000fe200078e00ff */
[C---:B------:R-:W-:Y:S01]  /*06b0*/  FSETP.GEU.AND P2, PT, |R13|.reuse, 1.469367938527859385e-39, PT ;  /* 0x001000000d00780b */ /* 0x040fe20003f4e200 */
[----:B------:R-:W-:Y:S01]  /*06c0*/  IMAD.MOV.U32 R18, RZ, RZ, R12 ;  /* 0x000000ffff127224 */ /* 0x000fe200078e000c */
[----:B------:R-:W-:Y:S01]  /*06d0*/  LOP3.LUT R15, R14, 0x3ff00000, RZ, 0xfc, !PT ;  /* 0x3ff000000e0f7812 */ /* 0x000fe200078efcff */
[----:B------:R-:W-:Y:S01]  /*06e0*/  IMAD.MOV.U32 R14, RZ, RZ, R16 ;  /* 0x000000ffff0e7224 */ /* 0x000fe200078e0010 */
[----:B------:R-:W-:Y:S01]  /*06f0*/  LOP3.LUT R26, R13, 0x7ff00000, RZ, 0xc0, !PT ;  /* 0x7ff000000d1a7812 */ /* 0x000fe200078ec0ff */
[----:B------:R-:W-:Y:S01]  /*0700*/  IMAD.MOV.U32 R20, RZ, RZ, 0x1 ;  /* 0x00000001ff147424 */ /* 0x000fe200078e00ff */
[----:B------:R-:W-:Y:S01]  /*0710*/  LOP3.LUT R29, R17, 0x7ff00000, RZ, 0xc0, !PT ;  /* 0x7ff00000111d7812 */ /* 0x000fe200078ec0ff */
[----:B------:R-:W-:Y:S02]  /*0720*/  BSSY.RECONVERGENT B2, `(.L_x_8) ;  /* 0x000004d000027945 */ /* 0x000fe40003800200 */
[----:B------:R-:W-:Y:S01]  /*0730*/  @!P0 DMUL R14, R16, 8.98846567431157953865e+307 ;  /* 0x7fe00000100e8828 */ /* 0x000fe20000000000 */
[----:B------:R-:W-:-:S03]  /*0740*/  ISETP.GE.U32.AND P1, PT, R26, R29, PT ;  /* 0x0000001d1a00720c */ /* 0x000fc60003f26070 */
[----:B------:R-:W-:Y:S01]  /*0750*/  @!P2 LOP3.LUT R19, R17, 0x7ff00000, RZ, 0xc0, !PT ;  /* 0x7ff000001113a812 */ /* 0x000fe200078ec0ff */
[----:B------:R-:W-:Y:S01]  /*0760*/  @!P2 IMAD.MOV.U32 R22, RZ, RZ, RZ ;  /* 0x000000ffff16a224 */ /* 0x000fe200078e00ff */
[----:B------:R-:W0:Y:S02]  /*0770*/  MUFU.RCP64H R21, R15 ;  /* 0x0000000f00157308 */ /* 0x000e240000001800 */
[----:B------:R-:W-:Y:S02]  /*0780*/  @!P2 ISETP.GE.U32.AND P3, PT, R26, R19, PT ;  /* 0x000000131a00a20c */ /* 0x000fe40003f66070 */
[C---:B------:R-:W-:Y:S02]  /*0790*/  SEL R19, R27.reuse, 0x63400000, !P1 ;  /* 0x634000001b137807 */ /* 0x040fe40004800000 */
[----:B------:R-:W-:Y:S02]  /*07a0*/  @!P2 SEL R23, R27, 0x63400000, !P3 ;  /* 0x634000001b17a807 */ /* 0x000fe40005800000 */
[----:B------:R-:W-:-:S02]  /*07b0*/  LOP3.LUT R19, R19, 0x800fffff, R13, 0xf8, !PT ;  /* 0x800fffff13137812 */ /* 0x000fc400078ef80d */
[----:B------:R-:W-:Y:S02]  /*07c0*/  @!P2 LOP3.LUT R23, R23, 0x80000000, R13, 0xf8, !PT ;  /* 0x800000001717a812 */ /* 0x000fe400078ef80d */
[----:B------:R-:W-:Y:S02]  /*07d0*/  @!P0 LOP3.LUT R29, R15, 0x7ff00000, RZ, 0xc0, !PT ;  /* 0x7ff000000f1d8812 */ /* 0x000fe400078ec0ff */
[----:B------:R-:W-:-:S06]  /*07e0*/  @!P2 LOP3.LUT R23, R23, 0x100000, RZ, 0xfc, !PT ;  /* 0x001000001717a812 */ /* 0x000fcc00078efcff */
[----:B------:R-:W-:Y:S02]  /*07f0*/  @!P2 DFMA R18, R18, 2, -R22 ;  /* 0x400000001212a82b */ /* 0x000fe40000000816 */
[----:B0-----:R-:W-:-:S08]  /*0800*/  DFMA R22, R20, -R14, 1 ;  /* 0x3ff000001416742b */ /* 0x001fd0000000080e */
[----:B------:R-:W-:-:S08]  /*0810*/  DFMA R22, R22, R22, R22 ;  /* 0x000000161616722b */ /* 0x000fd00000000016 */
[----:B------:R-:W-:-:S08]  /*0820*/  DFMA R22, R20, R22, R20 ;  /* 0x000000161416722b */ /* 0x000fd00000000014 */
[----:B------:R-:W-:-:S08]  /*0830*/  DFMA R20, R22, -R14, 1 ;  /* 0x3ff000001614742b */ /* 0x000fd0000000080e */
[----:B------:R-:W-:-:S08]  /*0840*/  DFMA R20, R22, R20, R22 ;  /* 0x000000141614722b */ /* 0x000fd00000000016 */
[----:B------:R-:W-:-:S08]  /*0850*/  DMUL R22, R20, R18 ;  /* 0x0000001214167228 */ /* 0x000fd00000000000 */
[----:B------:R-:W-:-:S08]  /*0860*/  DFMA R24, R22, -R14, R18 ;  /* 0x8000000e1618722b */ /* 0x000fd00000000012 */
[----:B------:R-:W-:Y:S01]  /*0870*/  DFMA R24, R20, R24, R22 ;  /* 0x000000181418722b */ /* 0x000fe20000000016 */
[----:B------:R-:W-:Y:S01]  /*0880*/  IMAD.MOV.U32 R22, RZ, RZ, R26 ;  /* 0x000000ffff167224 */ /* 0x000fe200078e001a */
[----:B------:R-:W-:-:S05]  /*0890*/  @!P2 LOP3.LUT R22, R19, 0x7ff00000, RZ, 0xc0, !PT ;  /* 0x7ff000001316a812 */ /* 0x000fca00078ec0ff */
[----:B------:R-:W-:-:S05]  /*08a0*/  VIADD R20, R22, 0xffffffff ;  /* 0xffffffff16147836 */ /* 0x000fca0000000000 */
[----:B------:R-:W-:Y:S01]  /*08b0*/  ISETP.GT.U32.AND P0, PT, R20, 0x7feffffe, PT ;  /* 0x7feffffe1400780c */ /* 0x000fe20003f04070 */
[----:B------:R-:W-:-:S05]  /*08c0*/  VIADD R20, R29, 0xffffffff ;  /* 0xffffffff1d147836 */ /* 0x000fca0000000000 */
[----:B------:R-:W-:-:S13]  /*08d0*/  ISETP.GT.U32.OR P0, PT, R20, 0x7feffffe, P0 ;  /* 0x7feffffe1400780c */ /* 0x000fda0000704470 */
[----:B------:R-:W-:Y:S05]  /*08e0*/  @P0 BRA `(.L_x_9) ;  /* 0x00000000006c0947 */ /* 0x000fea0003800000 */
[----:B------:R-:W-:-:S04]  /*08f0*/  LOP3.LUT R13, R17, 0x7ff00000, RZ, 0xc0, !PT ;  /* 0x7ff00000110d7812 */ /* 0x000fc800078ec0ff */
[CC--:B------:R-:W-:Y:S02]  /*0900*/  VIADDMNMX R12, R26.reuse, -R13.reuse, 0xb9600000, !PT ;  /* 0xb96000001a0c7446 */ /* 0x0c0fe4000780090d */
[----:B------:R-:W-:Y:S02]  /*0910*/  ISETP.GE.U32.AND P0, PT, R26, R13, PT ;  /* 0x0000000d1a00720c */ /* 0x000fe40003f06070 */
[----:B------:R-:W-:Y:S02]  /*0920*/  VIMNMX R12, PT, PT, R12, 0x46a00000, PT ;  /* 0x46a000000c0c7848 */ /* 0x000fe40003fe0100 */
[----:B------:R-:W-:-:S05]  /*0930*/  SEL R27, R27, 0x63400000, !P0 ;  /* 0x634000001b1b7807 */ /* 0x000fca0004000000 */
[----:B------:R-:W-:Y:S02]  /*0940*/  IMAD.IADD R22, R12, 0x1, -R27 ;  /* 0x000000010c167824 */ /* 0x000fe400078e0a1b */
[----:B------:R-:W-:Y:S02]  /*0950*/  IMAD.MOV.U32 R12, RZ, RZ, RZ ;  /* 0x000000ffff0c7224 */ /* 0x000fe400078e00ff */
[----:B------:R-:W-:-:S06]  /*0960*/  VIADD R13, R22, 0x7fe00000 ;  /* 0x7fe00000160d7836 */ /* 0x000fcc0000000000 */
[----:B------:R-:W-:-:S10]  /*0970*/  DMUL R20, R24, R12 ;  /* 0x0000000c18147228 */ /* 0x000fd40000000000 */
[----:B------:R-:W-:-:S13]  /*0980*/  FSETP.GTU.AND P0, PT, |R21|, 1.469367938527859385e-39, PT ;  /* 0x001000001500780b */ /* 0x000fda0003f0c200 */
[----:B------:R-:W-:Y:S05]  /*0990*/  @P0 BRA `(.L_x_10) ;  /* 0x0000000000940947 */ /* 0x000fea0003800000 */
[----:B------:R-:W-:-:S06]  /*09a0*/  DFMA R14, R24, -R14, R18 ;  /* 0x8000000e180e722b */ /* 0x000fcc0000000012 */
[----:B------:R-:W-:-:S04]  /*09b0*/  IMAD.MOV.U32 R14, RZ, RZ, RZ ;  /* 0x000000ffff0e7224 */ /* 0x000fc800078e00ff */
[C---:B------:R-:W-:Y:S02]  /*09c0*/  FSETP.NEU.AND P0, PT, R15.reuse, RZ, PT ;  /* 0x000000ff0f00720b */ /* 0x040fe40003f0d000 */
[----:B------:R-:W-:-:S04]  /*09d0*/  LOP3.LUT R17, R15, 0x80000000, R17, 0x48, !PT ;  /* 0x800000000f117812 */ /* 0x000fc800078e4811 */
[----:B------:R-:W-:-:S07]  /*09e0*/  LOP3.LUT R15, R17, R13, RZ, 0xfc, !PT ;  /* 0x0000000d110f7212 */ /* 0x000fce00078efcff */
[----:B------:R-:W-:Y:S05]  /*09f0*/  @!P0 BRA `(.L_x_10) ;  /* 0x00000000007c8947 */ /* 0x000fea0003800000 */
[----:B------:R-:W-:Y:S01]  /*0a00*/  IMAD.MOV R13, RZ, RZ, -R22 ;  /* 0x000000ffff0d7224 */ /* 0x000fe200078e0a16 */
[----:B------:R-:W-:Y:S01]  /*0a10*/  DMUL.RP R14, R24, R14 ;  /* 0x0000000e180e7228 */ /* 0x000fe20000008000 */
[----:B------:R-:W-:-:S06]  /*0a20*/  IMAD.MOV.U32 R12, RZ, RZ, RZ ;  /* 0x000000ffff0c7224 */ /* 0x000fcc00078e00ff */
[----:B------:R-:W-:-:S03]  /*0a30*/  DFMA R12, R20, -R12, R24 ;  /* 0x8000000c140c722b */ /* 0x000fc60000000018 */
[----:B------:R-:W-:-:S03]  /*0a40*/  LOP3.LUT R17, R15, R17, RZ, 0x3c, !PT ;  /* 0x000000110f117212 */ /* 0x000fc600078e3cff */
[----:B------:R-:W-:-:S04]  /*0a50*/  IADD3 R12, PT, PT, -R22, -0x43300000, RZ ;  /* 0xbcd00000160c7810 */ /* 0x000fc80007ffe1ff */
[----:B------:R-:W-:-:S04]  /*0a60*/  FSETP.NEU.AND P0, PT, |R13|, R12, PT ;  /* 0x0000000c0d00720b */ /* 0x000fc80003f0d200 */
[----:B------:R-:W-:Y:S02]  /*0a70*/  FSEL R20, R14, R20, !P0 ;  /* 0x000000140e147208 */ /* 0x000fe40004000000 */
[----:B------:R-:W-:Y:S01]  /*0a80*/  FSEL R21, R17, R21, !P0 ;  /* 0x0000001511157208 */ /* 0x000fe20004000000 */
[----:B------:R-:W-:Y:S06]  /*0a90*/  BRA `(.L_x_10) ;  /* 0x0000000000547947 */ /* 0x000fec0003800000 */
.L_x_9:
[----:B------:R-:W-:-:S14]  /*0aa0*/  DSETP.NAN.AND P0, PT, R12, R12, PT ;  /* 0x0000000c0c00722a */ /* 0x000fdc0003f08000 */
[----:B------:R-:W-:Y:S05]  /*0ab0*/  @P0 BRA `(.L_x_11) ;  /* 0x0000000000440947 */ /* 0x000fea0003800000 */
[----:B------:R-:W-:-:S14]  /*0ac0*/  DSETP.NAN.AND P0, PT, R16, R16, PT ;  /* 0x000000101000722a */ /* 0x000fdc0003f08000 */
[----:B------:R-:W-:Y:S05]  /*0ad0*/  @P0 BRA `(.L_x_12) ;  /* 0x0000000000300947 */ /* 0x000fea0003800000 */
[----:B------:R-:W-:Y:S01]  /*0ae0*/  ISETP.NE.AND P0, PT, R22, R29, PT ;  /* 0x0000001d1600720c */ /* 0x000fe20003f05270 */
[----:B------:R-:W-:Y:S02]  /*0af0*/  IMAD.MOV.U32 R20, RZ, RZ, 0x0 ;  /* 0x00000000ff147424 */ /* 0x000fe400078e00ff */
[----:B------:R-:W-:-:S10]  /*0b00*/  IMAD.MOV.U32 R21, RZ, RZ, -0x80000 ;  /* 0xfff80000ff157424 */ /* 0x000fd400078e00ff */
[----:B------:R-:W-:Y:S05]  /*0b10*/  @!P0 BRA `(.L_x_10) ;  /* 0x0000000000348947 */ /* 0x000fea0003800000 */
[----:B------:R-:W-:Y:S02]  /*0b20*/  ISETP.NE.AND P0, PT, R22, 0x7ff00000, PT ;  /* 0x7ff000001600780c */ /* 0x000fe40003f05270 */
[----:B------:R-:W-:Y:S02]  /*0b30*/  LOP3.LUT R21, R13, 0x80000000, R17, 0x48, !PT ;  /* 0x800000000d157812 */ /* 0x000fe400078e4811 */
[----:B------:R-:W-:-:S13]  /*0b40*/  ISETP.EQ.OR P0, PT, R29, RZ, !P0 ;  /* 0x000000ff1d00720c */ /* 0x000fda0004702670 */
[----:B------:R-:W-:Y:S01]  /*0b50*/  @P0 LOP3.LUT R12, R21, 0x7ff00000, RZ, 0xfc, !PT ;  /* 0x7ff00000150c0812 */ /* 0x000fe200078efcff */
[----:B------:R-:W-:Y:S02]  /*0b60*/  @!P0 IMAD.MOV.U32 R20, RZ, RZ, RZ ;  /* 0x000000ffff148224 */ /* 0x000fe400078e00ff */
[----:B------:R-:W-:Y:S02]  /*0b70*/  @P0 IMAD.MOV.U32 R20, RZ, RZ, RZ ;  /* 0x000000ffff140224 */ /* 0x000fe400078e00ff */
[----:B------:R-:W-:Y:S01]  /*0b80*/  @P0 IMAD.MOV.U32 R21, RZ, RZ, R12 ;  /* 0x000000ffff150224 */ /* 0x000fe200078e000c */
[----:B------:R-:W-:Y:S06]  /*0b90*/  BRA `(.L_x_10) ;  /* 0x0000000000147947 */ /* 0x000fec0003800000 */
.L_x_12:
[----:B------:R-:W-:Y:S01]  /*0ba0*/  LOP3.LUT R21, R17, 0x80000, RZ, 0xfc, !PT ;  /* 0x0008000011157812 */ /* 0x000fe200078efcff */
[----:B------:R-:W-:Y:S01]  /*0bb0*/  IMAD.MOV.U32 R20, RZ, RZ, R16 ;  /* 0x000000ffff147224 */ /* 0x000fe200078e0010 */
[----:B------:R-:W-:Y:S06]  /*0bc0*/  BRA `(.L_x_10) ;  /* 0x0000000000087947 */ /* 0x000fec0003800000 */
.L_x_11:
[----:B------:R-:W-:Y:S01]  /*0bd0*/  LOP3.LUT R21, R13, 0x80000, RZ, 0xfc, !PT ;  /* 0x000800000d157812 */ /* 0x000fe200078efcff */
[----:B------:R-:W-:-:S07]  /*0be0*/  IMAD.MOV.U32 R20, RZ, RZ, R12 ;  /* 0x000000ffff147224 */ /* 0x000fce00078e000c */
.L_x_10:
[----:B------:R-:W-:Y:S05]  /*0bf0*/  BSYNC.RECONVERGENT B2 ;  /* 0x0000000000027941 */ /* 0x000fea0003800200 */
.L_x_8:
[----:B------:R-:W-:Y:S02]  /*0c00*/  IMAD.MOV.U32 R12, RZ, RZ, R10 ;  /* 0x000000ffff0c7224 */ /* 0x000fe400078e000a */
[----:B------:R-:W-:-:S04]  /*0c10*/  IMAD.MOV.U32 R13, RZ, RZ, 0x0 ;  /* 0x00000000ff0d7424 */ /* 0x000fc800078e00ff */
[----:B------:R-:W-:Y:S05]  /*0c20*/  RET.REL.NODEC R12 `(_Z6kernelyP6uchar4ii) ;  /* 0xfffffff00cf47950 */ /* 0x000fea0003c3ffff */
.L_x_13:
[----:B------:R-:W-:-:S00]  /*0c30*/  BRA `(.L_x_13) ;  /* 0xfffffffc00fc7947 */ /* 0x000fc0000383ffff */
[----:B------:R-:W-:-:S00]  /*0c40*/  NOP ;  /* 0x0000000000007918 */ /* 0x000fc00000000000 */
        /* <DEDUP_REMOVED lines=11> */
.L_x_14:


//--------------------- .nv.shared.reserved.0     --------------------------
	.section	.nv.shared.reserved.0,"aw",@nobits
	.weak		__nv_reservedSMEM_offset_0_alias
	.size		__nv_reservedSMEM_offset_0_alias, 0, 64
	.other		__nv_reservedSMEM_offset_0_alias,@"STO_CUDA_RESERVED_SHARED STV_DEFAULT"
__nv_reservedSMEM_offset_0_alias:
	.zero		0
	.zero		64


//--------------------- .nv.constant0._Z6kernelyP6uchar4ii --------------------------
	.section	.nv.constant0._Z6kernelyP6uchar4ii,"a",@progbits
	.sectionflags	@""
	.align	4
.nv.constant0._Z6kernelyP6uchar4ii:
	.zero		920


//--------------------- SYMBOLS --------------------------

	.type		.nv.reservedSmem.offset0,@object
	.size		.nv.reservedSmem.offset0,0x4
